	.headerflags	@"EF_CUDA_TEXMODE_UNIFIED EF_CUDA_64BIT_ADDRESS EF_CUDA_ACCELERATORS EF_CUDA_SM90 EF_CUDA_VIRTUAL_SM(EF_CUDA_SM90)"
	.elftype	@"ET_EXEC"


//--------------------- .nv.info                  --------------------------
	.section	.nv.info,"",@"SHT_CUDA_INFO"
	.align	4


	//----- nvinfo : EIATTR_REGCOUNT
	.align		4
        /*0000*/ 	.byte	0x04, 0x2f
        /*0002*/ 	.short	(.L_1 - .L_0)
	.align		4
.L_0:
        /*0004*/ 	.word	index@(triton_poi_fused_copy_mean_mul_0)
        /*0008*/ 	.word	0x00000040


	//----- nvinfo : EIATTR_MIN_STACK_SIZE
	.align		4
.L_1:
        /*000c*/ 	.byte	0x04, 0x12
        /*000e*/ 	.short	(.L_3 - .L_2)
	.align		4
.L_2:
        /*0010*/ 	.word	index@(triton_poi_fused_copy_mean_mul_0)
        /*0014*/ 	.word	0x00000000


	//----- nvinfo : EIATTR_FRAME_SIZE
	.align		4
.L_3:
        /*0018*/ 	.byte	0x04, 0x11
        /*001a*/ 	.short	(.L_5 - .L_4)
	.align		4
.L_4:
        /*001c*/ 	.word	index@(triton_poi_fused_copy_mean_mul_0)
        /*0020*/ 	.word	0x00000000


	//----- nvinfo : EIATTR_MIN_STACK_SIZE
	.align		4
.L_5:
        /*0024*/ 	.byte	0x04, 0x12
        /*0026*/ 	.short	(.L_7 - .L_6)
	.align		4
.L_6:
        /*0028*/ 	.word	index@(triton_poi_fused_copy_mean_mul_0)
        /*002c*/ 	.word	0x00000000
.L_7:


//--------------------- .nv.info.triton_poi_fused_copy_mean_mul_0 --------------------------
	.section	.nv.info.triton_poi_fused_copy_mean_mul_0,"",@"SHT_CUDA_INFO"
	.sectionflags	@""
	.align	4


	//----- nvinfo : EIATTR_CUDA_API_VERSION
	.align		4
        /*0000*/ 	.byte	0x04, 0x37
        /*0002*/ 	.short	(.L_9 - .L_8)
.L_8:
        /*0004*/ 	.word	0x0000007c


	//----- nvinfo : EIATTR_KPARAM_INFO
	.align		4
.L_9:
        /*0008*/ 	.byte	0x04, 0x17
        /*000a*/ 	.short	(.L_11 - .L_10)
.L_10:
        /*000c*/ 	.word	0x00000000
        /*0010*/ 	.short	0x0006
        /*0012*/ 	.short	0x0030
        /*0014*/ 	.byte	0x00, 0xf0, 0x11, 0x00


	//----- nvinfo : EIATTR_KPARAM_INFO
	.align		4
.L_11:
        /*0018*/ 	.byte	0x04, 0x17
        /*001a*/ 	.short	(.L_13 - .L_12)
.L_12:
        /*001c*/ 	.word	0x00000000
        /*0020*/ 	.short	0x0005
        /*0022*/ 	.short	0x0028
        /*0024*/ 	.byte	0x00, 0xf4, 0x21, 0x00


	//----- nvinfo : EIATTR_KPARAM_INFO
	.align		4
.L_13:
        /*0028*/ 	.byte	0x04, 0x17
        /*002a*/ 	.short	(.L_15 - .L_14)
.L_14:
        /*002c*/ 	.word	0x00000000
        /*0030*/ 	.short	0x0004
        /*0032*/ 	.short	0x0020
        /*0034*/ 	.byte	0x00, 0xf4, 0x21, 0x00


	//----- nvinfo : EIATTR_KPARAM_INFO
	.align		4
.L_15:
        /*0038*/ 	.byte	0x04, 0x17
        /*003a*/ 	.short	(.L_17 - .L_16)
.L_16:
        /*003c*/ 	.word	0x00000000
        /*0040*/ 	.short	0x0003
        /*0042*/ 	.short	0x0018
        /*0044*/ 	.byte	0x00, 0xf4, 0x21, 0x00


	//----- nvinfo : EIATTR_KPARAM_INFO
	.align		4
.L_17:
        /*0048*/ 	.byte	0x04, 0x17
        /*004a*/ 	.short	(.L_19 - .L_18)
.L_18:
        /*004c*/ 	.word	0x00000000
        /*0050*/ 	.short	0x0002
        /*0052*/ 	.short	0x0010
        /*0054*/ 	.byte	0x00, 0xf4, 0x21, 0x00


	//----- nvinfo : EIATTR_KPARAM_INFO
	.align		4
.L_19:
        /*0058*/ 	.byte	0x04, 0x17
        /*005a*/ 	.short	(.L_21 - .L_20)
.L_20:
        /*005c*/ 	.word	0x00000000
        /*0060*/ 	.short	0x0001
        /*0062*/ 	.short	0x0008
        /*0064*/ 	.byte	0x00, 0xf4, 0x21, 0x00


	//----- nvinfo : EIATTR_KPARAM_INFO
	.align		4
.L_21:
        /*0068*/ 	.byte	0x04, 0x17
        /*006a*/ 	.short	(.L_23 - .L_22)
.L_22:
        /*006c*/ 	.word	0x00000000
        /*0070*/ 	.short	0x0000
        /*0072*/ 	.short	0x0000
        /*0074*/ 	.byte	0x00, 0xf4, 0x21, 0x00


	//----- nvinfo : EIATTR_SPARSE_MMA_MASK
	.align		4
.L_23:
        /*0078*/ 	.byte	0x03, 0x50
        /*007a*/ 	.short	0x0000


	//----- nvinfo : EIATTR_MAXREG_COUNT
	.align		4
        /*007c*/ 	.byte	0x03, 0x1b
        /*007e*/ 	.short	0x00ff


	//----- nvinfo : EIATTR_EXIT_INSTR_OFFSETS
	.align		4
        /*0080*/ 	.byte	0x04, 0x1c
        /*0082*/ 	.short	(.L_25 - .L_24)


	//   ....[0]....
.L_24:
        /*0084*/ 	.word	0x00001210


	//   ....[1]....
        /*0088*/ 	.word	0x00001230


	//----- nvinfo : EIATTR_REQNTID
	.align		4
.L_25:
        /*008c*/ 	.byte	0x04, 0x10
        /*008e*/ 	.short	(.L_27 - .L_26)
.L_26:
        /*0090*/ 	.word	0x00000020
        /*0094*/ 	.word	0x00000001
        /*0098*/ 	.word	0x00000001


	//----- nvinfo : EIATTR_CBANK_PARAM_SIZE
	.align		4
.L_27:
        /*009c*/ 	.byte	0x03, 0x19
        /*009e*/ 	.short	0x0034


	//----- nvinfo : EIATTR_PARAM_CBANK
	.align		4
        /*00a0*/ 	.byte	0x04, 0x0a
        /*00a2*/ 	.short	(.L_29 - .L_28)
	.align		4
.L_28:
        /*00a4*/ 	.word	index@(.nv.constant0.triton_poi_fused_copy_mean_mul_0)
        /*00a8*/ 	.short	0x0210
        /*00aa*/ 	.short	0x0034


	//----- nvinfo : EIATTR_SW_WAR
	.align		4
.L_29:
        /*00ac*/ 	.byte	0x04, 0x36
        /*00ae*/ 	.short	(.L_31 - .L_30)
.L_30:
        /*00b0*/ 	.word	0x00000008
.L_31:


//--------------------- .nv.callgraph             --------------------------
	.section	.nv.callgraph,"",@"SHT_CUDA_CALLGRAPH"
	.align	4
	.sectionentsize	8
	.align		4
        /*0000*/ 	.word	0x00000000
	.align		4
        /*0004*/ 	.word	0xffffffff
	.align		4
        /*0008*/ 	.word	0x00000000
	.align		4
        /*000c*/ 	.word	0xfffffffe
	.align		4
        /*0010*/ 	.word	0x00000000
	.align		4
        /*0014*/ 	.word	0xfffffffd
	.align		4
        /*0018*/ 	.word	0x00000000
	.align		4
        /*001c*/ 	.word	0xfffffffc


//--------------------- .text.triton_poi_fused_copy_mean_mul_0 --------------------------
	.section	.text.triton_poi_fused_copy_mean_mul_0,"ax",@progbits
	.align	128
        .global         triton_poi_fused_copy_mean_mul_0
        .type           triton_poi_fused_copy_mean_mul_0,@function
        .size           triton_poi_fused_copy_mean_mul_0,(.L_x_1 - triton_poi_fused_copy_mean_mul_0)
        .other          triton_poi_fused_copy_mean_mul_0,@"STO_CUDA_ENTRY STV_DEFAULT"
triton_poi_fused_copy_mean_mul_0:
.text.triton_poi_fused_copy_mean_mul_0:
[----:B------:R-:W0:Y:S01]  /*0000*/  LDC R1, c[0x0][0x28] ;  /* 0x00000a00ff017b82 */ /* 0x000e220000000800 */
[----:B------:R-:W1:Y:S07]  /*0010*/  S2R R0, SR_TID.X ;  /* 0x0000000000007919 */ /* 0x000e6e0000002100 */
[----:B------:R-:W2:Y:S01]  /*0020*/  LDC.64 R32, c[0x0][0x218] ;  /* 0x00008600ff207b82 */ /* 0x000ea20000000a00 */
[----:B------:R-:W-:Y:S01]  /*0030*/  IMAD.MOV.U32 R30, RZ, RZ, RZ ;  /* 0x000000ffff1e7224 */ /* 0x000fe200078e00ff */
[----:B------:R-:W-:Y:S01]  /*0040*/  ULDC.64 UR4, c[0x0][0x208] ;  /* 0x0000820000047ab9 */ /* 0x000fe20000000a00 */
[----:B------:R-:W3:Y:S05]  /*0050*/  S2R R3, SR_CTAID.X ;  /* 0x0000000000037919 */ /* 0x000eea0000002500 */
[----:B------:R-:W4:Y:S01]  /*0060*/  LDC.64 R38, c[0x0][0x210] ;  /* 0x00008400ff267b82 */ /* 0x000f220000000a00 */
[----:B-1----:R-:W-:Y:S01]  /*0070*/  IMAD.SHL.U32 R0, R0, 0x2, RZ ;  /* 0x0000000200007824 */ /* 0x002fe200078e00ff */
[----:B---3--:R-:W-:-:S04]  /*0080*/  SHF.R.S32.HI R5, RZ, 0x19, R3 ;  /* 0x00000019ff057819 */ /* 0x008fc80000011403 */
[----:B------:R-:W-:Y:S02]  /*0090*/  LOP3.LUT R0, R0, 0x3e, RZ, 0xc0, !PT ;  /* 0x0000003e00007812 */ /* 0x000fe400078ec0ff */
[----:B------:R-:W-:-:S03]  /*00a0*/  SGXT R5, R5, 0x1 ;  /* 0x000000010505781a */ /* 0x000fc60000000200 */
[----:B------:R-:W-:-:S04]  /*00b0*/  IMAD R2, R3, 0x40, R0 ;  /* 0x0000004003027824 */ /* 0x000fc800078e0200 */
[C---:B------:R-:W-:Y:S01]  /*00c0*/  VIADD R0, R2.reuse, 0x1 ;  /* 0x0000000102007836 */ /* 0x040fe20000000000 */
[----:B------:R-:W-:Y:S02]  /*00d0*/  SHF.R.S32.HI R3, RZ, 0x1f, R2 ;  /* 0x0000001fff037819 */ /* 0x000fe40000011402 */
[----:B------:R-:W-:Y:S02]  /*00e0*/  ISETP.GE.AND P0, PT, R2, 0x40, PT ;  /* 0x000000400200780c */ /* 0x000fe40003f06270 */
[----:B------:R-:W-:Y:S02]  /*00f0*/  LEA.HI R3, R3, R2, RZ, 0x4 ;  /* 0x0000000203037211 */ /* 0x000fe400078f20ff */
[----:B------:R-:W-:-:S03]  /*0100*/  LEA.HI R4, R5, R0, RZ, 0x2 ;  /* 0x0000000005047211 */ /* 0x000fc600078f10ff */
[----:B------:R-:W-:Y:S01]  /*0110*/  IMAD.SHL.U32 R47, R3, 0x4, RZ ;  /* 0x00000004032f7824 */ /* 0x000fe200078e00ff */
[----:B------:R-:W-:Y:S02]  /*0120*/  LOP3.LUT R7, R4, 0xfffffffc, RZ, 0xc0, !PT ;  /* 0xfffffffc04077812 */ /* 0x000fe400078ec0ff */
[----:B------:R-:W-:Y:S02]  /*0130*/  LEA.HI R4, R5, R0, RZ, 0x4 ;  /* 0x0000000005047211 */ /* 0x000fe400078f20ff */
[----:B------:R-:W-:Y:S01]  /*0140*/  LOP3.LUT R47, R47, 0xffffffc0, RZ, 0xc0, !PT ;  /* 0xffffffc02f2f7812 */ /* 0x000fe200078ec0ff */
[----:B------:R-:W-:Y:S01]  /*0150*/  IMAD.IADD R10, R0, 0x1, -R7 ;  /* 0x00000001000a7824 */ /* 0x000fe200078e0a07 */
[----:B------:R-:W-:-:S04]  /*0160*/  LOP3.LUT R4, R4, 0xfffffff0, RZ, 0xc0, !PT ;  /* 0xfffffff004047812 */ /* 0x000fc800078ec0ff */
[----:B------:R-:W-:Y:S02]  /*0170*/  IADD3 R11, R47, R0, -R4 ;  /* 0x000000002f0b7210 */ /* 0x000fe40007ffe804 */
[----:B------:R-:W-:Y:S02]  /*0180*/  LEA.HI R0, R5, R2, RZ, 0x2 ;  /* 0x0000000205007211 */ /* 0x000fe400078f10ff */
[----:B------:R-:W-:Y:S01]  /*0190*/  ISETP.GT.AND P5, PT, R10, RZ, !P0 ;  /* 0x000000ff0a00720c */ /* 0x000fe200047a4270 */
[----:B--2---:R-:W-:Y:S01]  /*01a0*/  IMAD.WIDE R4, R11, 0x4, R32 ;  /* 0x000000040b047825 */ /* 0x004fe200078e0220 */
[----:B------:R-:W-:Y:S02]  /*01b0*/  LOP3.LUT R7, R0, 0xfffffffc, RZ, 0xc0, !PT ;  /* 0xfffffffc00077812 */ /* 0x000fe400078ec0ff */
[----:B------:R-:W-:-:S03]  /*01c0*/  LOP3.LUT R24, R3, 0xfffffff0, RZ, 0xc0, !PT ;  /* 0xfffffff003187812 */ /* 0x000fc600078ec0ff */
[----:B------:R-:W-:Y:S01]  /*01d0*/  IMAD.IADD R16, R2, 0x1, -R7 ;  /* 0x0000000102107824 */ /* 0x000fe200078e0a07 */
[----:B------:R-:W-:Y:S01]  /*01e0*/  HFMA2.MMA R25, -RZ, RZ, 0, 0 ;  /* 0x00000000ff197435 */ /* 0x000fe200000001ff */
[----:B------:R-:W-:Y:S01]  /*01f0*/  VIADD R13, R11, 0x1f ;  /* 0x0000001f0b0d7836 */ /* 0x000fe20000000000 */
[----:B------:R-:W-:Y:S01]  /*0200*/  IADD3 R24, R47, R2, -R24 ;  /* 0x000000022f187210 */ /* 0x000fe20007ffe818 */
[----:B------:R-:W-:Y:S01]  /*0210*/  VIADD R19, R11, 0x2f ;  /* 0x0000002f0b137836 */ /* 0x000fe20000000000 */
[----:B------:R-:W-:Y:S02]  /*0220*/  ISETP.GT.AND P1, PT, R16, RZ, PT ;  /* 0x000000ff1000720c */ /* 0x000fe40003f24270 */
[----:B------:R-:W-:Y:S01]  /*0230*/  CS2R R50, SRZ ;  /* 0x0000000000327805 */ /* 0x000fe2000001ff00 */
[----:B------:R4:W2:Y:S01]  /*0240*/  @P5 LDG.E R30, desc[UR4][R4.64+-0x4] ;  /* 0xfffffc04041e5981 */ /* 0x0008a2000c1e1900 */
[----:B------:R-:W-:Y:S01]  /*0250*/  CS2R R54, SRZ ;  /* 0x0000000000367805 */ /* 0x000fe2000001ff00 */
[----:B------:R-:W-:Y:S01]  /*0260*/  IMAD.WIDE R12, R13, 0x4, R32 ;  /* 0x000000040d0c7825 */ /* 0x000fe200078e0220 */
[----:B------:R-:W-:-:S02]  /*0270*/  ISETP.LT.AND P6, PT, R2, 0x40, P1 ;  /* 0x000000400200780c */ /* 0x000fc40000fc1270 */
[----:B------:R-:W-:Y:S02]  /*0280*/  CS2R R14, SRZ ;  /* 0x00000000000e7805 */ /* 0x000fe4000001ff00 */
[----:B------:R-:W-:Y:S01]  /*0290*/  CS2R R56, SRZ ;  /* 0x0000000000387805 */ /* 0x000fe2000001ff00 */
[----:B------:R-:W-:Y:S01]  /*02a0*/  IMAD.WIDE R18, R19, 0x4, R32 ;  /* 0x0000000413127825 */ /* 0x000fe200078e0220 */
[----:B------:R1:W3:Y:S03]  /*02b0*/  @P5 LDG.E R51, desc[UR4][R12.64] ;  /* 0x000000040c335981 */ /* 0x0002e6000c1e1900 */
[C---:B----4-:R-:W-:Y:S01]  /*02c0*/  IMAD.WIDE R4, R11.reuse, 0x4, R38 ;  /* 0x000000040b047825 */ /* 0x050fe200078e0226 */
[----:B------:R-:W4:Y:S03]  /*02d0*/  @P5 LDG.E R55, desc[UR4][R18.64] ;  /* 0x0000000412375981 */ /* 0x000f26000c1e1900 */
[----:B------:R-:W-:Y:S01]  /*02e0*/  VIADD R3, R11, 0x10 ;  /* 0x000000100b037836 */ /* 0x000fe20000000000 */
[----:B------:R5:W4:Y:S01]  /*02f0*/  @P5 LDG.E R25, desc[UR4][R4.64] ;  /* 0x0000000404195981 */ /* 0x000b22000c1e1900 */
[C---:B------:R-:W-:Y:S01]  /*0300*/  VIADD R45, R24.reuse, 0x10 ;  /* 0x00000010182d7836 */ /* 0x040fe20000000000 */
[----:B------:R-:W-:Y:S01]  /*0310*/  CS2R R26, SRZ ;  /* 0x00000000001a7805 */ /* 0x000fe2000001ff00 */
[----:B------:R-:W-:Y:S01]  /*0320*/  IMAD.MOV.U32 R58, RZ, RZ, RZ ;  /* 0x000000ffff3a7224 */ /* 0x000fe200078e00ff */
[----:B------:R-:W-:Y:S01]  /*0330*/  CS2R R34, SRZ ;  /* 0x0000000000227805 */ /* 0x000fe2000001ff00 */
[----:B------:R-:W-:-:S02]  /*0340*/  VIADD R7, R24, 0xf ;  /* 0x0000000f18077836 */ /* 0x000fc40000000000 */
[----:B------:R-:W-:Y:S02]  /*0350*/  VIADD R9, R11, 0xf ;  /* 0x0000000f0b097836 */ /* 0x000fe40000000000 */
[----:B-1----:R-:W-:Y:S01]  /*0360*/  IMAD.WIDE R12, R3, 0x4, R38 ;  /* 0x00000004030c7825 */ /* 0x002fe200078e0226 */
[----:B------:R-:W-:-:S03]  /*0370*/  IADD3 R21, R11, 0x20, RZ ;  /* 0x000000200b157810 */ /* 0x000fc60007ffe0ff */
[----:B------:R-:W-:Y:S01]  /*0380*/  VIADD R23, R11, 0x30 ;  /* 0x000000300b177836 */ /* 0x000fe20000000000 */
[----:B------:R1:W4:Y:S01]  /*0390*/  @P5 LDG.E R58, desc[UR4][R12.64] ;  /* 0x000000040c3a5981 */ /* 0x000322000c1e1900 */
[----:B0----5:R-:W-:-:S04]  /*03a0*/  IMAD.WIDE R4, R24, 0x4, R32 ;  /* 0x0000000418047825 */ /* 0x021fc800078e0220 */
[--C-:B------:R-:W-:Y:S01]  /*03b0*/  IMAD.WIDE R18, R45, 0x4, R32.reuse ;  /* 0x000000042d127825 */ /* 0x100fe200078e0220 */
[----:B------:R-:W-:Y:S02]  /*03c0*/  CS2R R36, SRZ ;  /* 0x0000000000247805 */ /* 0x000fe4000001ff00 */
[----:B------:R-:W-:Y:S01]  /*03d0*/  CS2R R48, SRZ ;  /* 0x0000000000307805 */ /* 0x000fe2000001ff00 */
[----:B------:R-:W5:Y:S01]  /*03e0*/  @!P0 LDG.E.64 R26, desc[UR4][R4.64] ;  /* 0x00000004041a8981 */ /* 0x000f62000c1e1b00 */
[--C-:B------:R-:W-:Y:S01]  /*03f0*/  IMAD.WIDE R6, R7, 0x4, R32.reuse ;  /* 0x0000000407067825 */ /* 0x100fe200078e0220 */
[----:B-1----:R-:W-:Y:S02]  /*0400*/  IADD3 R13, R24, 0x1f, RZ ;  /* 0x0000001f180d7810 */ /* 0x002fe40007ffe0ff */
[----:B------:R-:W5:Y:S01]  /*0410*/  @!P0 LDG.E.64 R34, desc[UR4][R18.64] ;  /* 0x0000000412228981 */ /* 0x000f62000c1e1b00 */
[----:B------:R-:W-:Y:S01]  /*0420*/  IMAD.WIDE R8, R9, 0x4, R32 ;  /* 0x0000000409087825 */ /* 0x000fe200078e0220 */
[----:B------:R-:W-:-:S02]  /*0430*/  CS2R R52, SRZ ;  /* 0x0000000000347805 */ /* 0x000fc4000001ff00 */
[----:B------:R0:W5:Y:S01]  /*0440*/  @P6 LDG.E R14, desc[UR4][R6.64] ;  /* 0x00000004060e6981 */ /* 0x000162000c1e1900 */
[----:B------:R-:W-:-:S03]  /*0450*/  IMAD.WIDE R22, R23, 0x4, R38 ;  /* 0x0000000417167825 */ /* 0x000fc600078e0226 */
[----:B------:R1:W5:Y:S01]  /*0460*/  @P5 LDG.E R57, desc[UR4][R8.64] ;  /* 0x0000000408395981 */ /* 0x000362000c1e1900 */
[----:B------:R-:W-:-:S03]  /*0470*/  IMAD.WIDE R44, R45, 0x4, R38 ;  /* 0x000000042d2c7825 */ /* 0x000fc600078e0226 */
[----:B------:R1:W5:Y:S01]  /*0480*/  @P5 LDG.E R54, desc[UR4][R22.64] ;  /* 0x0000000416365981 */ /* 0x000362000c1e1900 */
[--C-:B------:R-:W-:Y:S01]  /*0490*/  IMAD.WIDE R20, R21, 0x4, R38.reuse ;  /* 0x0000000415147825 */ /* 0x100fe200078e0226 */
[----:B0-----:R-:W-:Y:S02]  /*04a0*/  CS2R R6, SRZ ;  /* 0x0000000000067805 */ /* 0x001fe4000001ff00 */
[----:B------:R-:W5:Y:S01]  /*04b0*/  @!P0 LDG.E.64 R36, desc[UR4][R44.64] ;  /* 0x000000042c248981 */ /* 0x000f62000c1e1b00 */
[C---:B------:R-:W-:Y:S02]  /*04c0*/  VIADD R61, R24.reuse, 0x20 ;  /* 0x00000020183d7836 */ /* 0x040fe40000000000 */
[C---:B------:R-:W-:Y:S02]  /*04d0*/  VIADD R19, R24.reuse, 0xffffffff ;  /* 0xffffffff18137836 */ /* 0x040fe40000000000 */
[C---:B------:R-:W-:Y:S02]  /*04e0*/  VIADD R5, R24.reuse, 0x2f ;  /* 0x0000002f18057836 */ /* 0x040fe40000000000 */
[C---:B------:R-:W-:Y:S01]  /*04f0*/  VIADD R31, R24.reuse, 0x30 ;  /* 0x00000030181f7836 */ /* 0x040fe20000000000 */
[----:B-1----:R-:W-:Y:S01]  /*0500*/  CS2R R8, SRZ ;  /* 0x0000000000087805 */ /* 0x002fe2000001ff00 */
[----:B------:R-:W-:Y:S01]  /*0510*/  IMAD.MOV.U32 R11, RZ, RZ, RZ ;  /* 0x000000ffff0b7224 */ /* 0x000fe200078e00ff */
[----:B------:R-:W5:Y:S01]  /*0520*/  @P5 LDG.E R49, desc[UR4][R20.64] ;  /* 0x0000000414315981 */ /* 0x000f62000c1e1900 */
[----:B------:R-:W-:Y:S01]  /*0530*/  IMAD.WIDE R22, R24, 0x4, R38 ;  /* 0x0000000418167825 */ /* 0x000fe200078e0226 */
[----:B------:R-:W-:-:S02]  /*0540*/  CS2R R28, SRZ ;  /* 0x00000000001c7805 */ /* 0x000fc4000001ff00 */
[----:B------:R-:W5:Y:S01]  /*0550*/  @P6 LDG.E R9, desc[UR4][R44.64] ;  /* 0x000000042c096981 */ /* 0x000f62000c1e1900 */
[----:B------:R-:W-:-:S03]  /*0560*/  IMAD.WIDE R18, R19, 0x4, R32 ;  /* 0x0000000413127825 */ /* 0x000fc600078e0220 */
[----:B------:R-:W5:Y:S01]  /*0570*/  @P6 LDG.E R48, desc[UR4][R22.64] ;  /* 0x0000000416306981 */ /* 0x000f62000c1e1900 */
[----:B------:R-:W-:-:S03]  /*0580*/  IMAD.WIDE R12, R13, 0x4, R32 ;  /* 0x000000040d0c7825 */ /* 0x000fc600078e0220 */
[----:B------:R0:W5:Y:S01]  /*0590*/  @P6 LDG.E R56, desc[UR4][R18.64] ;  /* 0x0000000412386981 */ /* 0x000162000c1e1900 */
[----:B------:R-:W-:-:S03]  /*05a0*/  IMAD.WIDE R4, R5, 0x4, R32 ;  /* 0x0000000405047825 */ /* 0x000fc600078e0220 */
[----:B------:R-:W5:Y:S01]  /*05b0*/  @P6 LDG.E R7, desc[UR4][R12.64] ;  /* 0x000000040c076981 */ /* 0x000f62000c1e1900 */
[----:B------:R-:W-:-:S03]  /*05c0*/  IMAD.WIDE R42, R61, 0x4, R38 ;  /* 0x000000043d2a7825 */ /* 0x000fc600078e0226 */
[----:B------:R1:W5:Y:S01]  /*05d0*/  @P6 LDG.E R53, desc[UR4][R4.64] ;  /* 0x0000000404356981 */ /* 0x000362000c1e1900 */
[----:B------:R-:W-:-:S03]  /*05e0*/  IMAD.WIDE R40, R31, 0x4, R38 ;  /* 0x000000041f287825 */ /* 0x000fc600078e0226 */
[----:B------:R-:W5:Y:S01]  /*05f0*/  @P6 LDG.E R11, desc[UR4][R42.64] ;  /* 0x000000042a0b6981 */ /* 0x000f62000c1e1900 */
[----:B0-----:R-:W-:-:S03]  /*0600*/  CS2R R18, SRZ ;  /* 0x0000000000127805 */ /* 0x001fc6000001ff00 */
[----:B------:R-:W5:Y:S01]  /*0610*/  @P6 LDG.E R52, desc[UR4][R40.64] ;  /* 0x0000000428346981 */ /* 0x000f62000c1e1900 */
[----:B------:R-:W-:Y:S01]  /*0620*/  CS2R R20, SRZ ;  /* 0x0000000000147805 */ /* 0x000fe2000001ff00 */
[----:B------:R-:W-:Y:S02]  /*0630*/  IMAD.WIDE R60, R61, 0x4, R32 ;  /* 0x000000043d3c7825 */ /* 0x000fe400078e0220 */
[----:B------:R-:W5:Y:S04]  /*0640*/  @!P0 LDG.E.64 R28, desc[UR4][R22.64] ;  /* 0x00000004161c8981 */ /* 0x000f68000c1e1b00 */
[----:B------:R0:W5:Y:S04]  /*0650*/  @!P0 LDG.E.64 R18, desc[UR4][R60.64] ;  /* 0x000000043c128981 */ /* 0x000168000c1e1b00 */
[----:B------:R-:W5:Y:S01]  /*0660*/  @!P0 LDG.E.64 R20, desc[UR4][R42.64] ;  /* 0x000000042a148981 */ /* 0x000f62000c1e1b00 */
[----:B------:R-:W-:-:S04]  /*0670*/  SHF.R.S32.HI R0, RZ, 0x2, R0 ;  /* 0x00000002ff007819 */ /* 0x000fc80000011400 */
[----:B------:R-:W-:-:S04]  /*0680*/  LEA.HI R3, R0, R0, RZ, 0x2 ;  /* 0x0000000000037211 */ /* 0x000fc800078f10ff */
[----:B------:R-:W-:Y:S02]  /*0690*/  LOP3.LUT R3, R3, 0x3ffffffc, RZ, 0xc0, !PT ;  /* 0x3ffffffc03037812 */ /* 0x000fe400078ec0ff */
[----:B------:R-:W-:-:S03]  /*06a0*/  ISETP.GT.AND P2, PT, R16, 0x2, PT ;  /* 0x000000021000780c */ /* 0x000fc60003f44270 */
[----:B------:R-:W-:Y:S01]  /*06b0*/  IMAD.IADD R0, R0, 0x1, -R3 ;  /* 0x0000000100007824 */ /* 0x000fe200078e0a03 */
[----:B------:R-:W-:Y:S02]  /*06c0*/  ISETP.LT.AND P3, PT, R2, 0x40, P2 ;  /* 0x000000400200780c */ /* 0x000fe40001761270 */
[----:B------:R-:W-:Y:S01]  /*06d0*/  ISETP.GT.AND P4, PT, R10, 0x2, !P0 ;  /* 0x000000020a00780c */ /* 0x000fe20004784270 */
[----:B------:R-:W-:Y:S01]  /*06e0*/  IMAD R47, R0, 0x4, R47 ;  /* 0x00000004002f7824 */ /* 0x000fe200078e022f */
[----:B-1----:R-:W-:-:S03]  /*06f0*/  CS2R R4, SRZ ;  /* 0x0000000000047805 */ /* 0x002fc6000001ff00 */
[C---:B------:R-:W-:Y:S01]  /*0700*/  VIADD R13, R47.reuse, 0x10 ;  /* 0x000000102f0d7836 */ /* 0x040fe20000000000 */
[----:B------:R-:W-:Y:S01]  /*0710*/  MOV R17, RZ ;  /* 0x000000ff00117202 */ /* 0x000fe20000000f00 */
[----:B0-----:R-:W-:-:S04]  /*0720*/  IMAD.WIDE R60, R47, 0x4, R32 ;  /* 0x000000042f3c7825 */ /* 0x001fc800078e0220 */
[----:B------:R-:W-:Y:S01]  /*0730*/  IMAD.WIDE R12, R13, 0x4, R32 ;  /* 0x000000040d0c7825 */ /* 0x000fe200078e0220 */
[----:B------:R-:W5:Y:S04]  /*0740*/  @P3 LDG.E.EL R17, desc[UR4][R60.64] ;  /* 0x000000043c113981 */ /* 0x000f68000c2e1900 */
[----:B------:R-:W5:Y:S04]  /*0750*/  @P3 LDG.E.EL R4, desc[UR4][R12.64] ;  /* 0x000000040c043981 */ /* 0x000f68000c2e1900 */
[----:B------:R0:W5:Y:S01]  /*0760*/  @P4 LDG.E.EL R50, desc[UR4][R12.64] ;  /* 0x000000040c324981 */ /* 0x000162000c2e1900 */
[----:B------:R-:W-:-:S03]  /*0770*/  VIADD R3, R47, 0x13 ;  /* 0x000000132f037836 */ /* 0x000fc60000000000 */
[----:B------:R1:W5:Y:S01]  /*0780*/  @P4 LDG.E.EL R15, desc[UR4][R60.64] ;  /* 0x000000043c0f4981 */ /* 0x000362000c2e1900 */
[----:B0-----:R-:W-:Y:S01]  /*0790*/  CS2R R12, SRZ ;  /* 0x00000000000c7805 */ /* 0x001fe2000001ff00 */
[----:B-1----:R-:W-:-:S04]  /*07a0*/  IMAD.WIDE R60, R47, 0x4, R38 ;  /* 0x000000042f3c7825 */ /* 0x002fc800078e0226 */
[----:B------:R-:W-:Y:S01]  /*07b0*/  IMAD.MOV.U32 R46, RZ, RZ, RZ ;  /* 0x000000ffff2e7224 */ /* 0x000fe200078e00ff */
[----:B------:R-:W5:Y:S01]  /*07c0*/  @P3 LDG.E.EL R12, desc[UR4][R60.64+0xc] ;  /* 0x00000c043c0c3981 */ /* 0x000f62000c2e1900 */
[----:B------:R-:W-:-:S03]  /*07d0*/  IMAD.MOV.U32 R0, RZ, RZ, RZ ;  /* 0x000000ffff007224 */ /* 0x000fc600078e00ff */
[----:B------:R0:W5:Y:S02]  /*07e0*/  @P4 LDG.E.EL R5, desc[UR4][R60.64+0xc] ;  /* 0x00000c043c054981 */ /* 0x000164000c2e1900 */
[----:B0-----:R-:W-:-:S04]  /*07f0*/  IMAD.WIDE R60, R3, 0x4, R38 ;  /* 0x00000004033c7825 */ /* 0x001fc800078e0226 */
[----:B------:R-:W-:Y:S01]  /*0800*/  VIADD R3, R47, 0x23 ;  /* 0x000000232f037836 */ /* 0x000fe20000000000 */
[----:B------:R-:W5:Y:S04]  /*0810*/  @P3 LDG.E.EL R46, desc[UR4][R60.64] ;  /* 0x000000043c2e3981 */ /* 0x000f68000c2e1900 */
[----:B------:R0:W5:Y:S02]  /*0820*/  @P4 LDG.E.EL R0, desc[UR4][R60.64] ;  /* 0x000000043c004981 */ /* 0x000164000c2e1900 */
[----:B0-----:R-:W-:-:S04]  /*0830*/  IMAD.WIDE R60, R3, 0x4, R38 ;  /* 0x00000004033c7825 */ /* 0x001fc800078e0226 */
[----:B------:R-:W-:Y:S01]  /*0840*/  VIADD R3, R47, 0x33 ;  /* 0x000000332f037836 */ /* 0x000fe20000000000 */
[----:B------:R-:W5:Y:S03]  /*0850*/  @P3 LDG.E.EL R6, desc[UR4][R60.64] ;  /* 0x000000043c063981 */ /* 0x000f66000c2e1900 */
[----:B------:R-:W-:Y:S01]  /*0860*/  IMAD.WIDE R38, R3, 0x4, R38 ;  /* 0x0000000403267825 */ /* 0x000fe200078e0226 */
[----:B------:R-:W-:Y:S01]  /*0870*/  HFMA2.MMA R3, -RZ, RZ, 0, 0 ;  /* 0x00000000ff037435 */ /* 0x000fe200000001ff */
[----:B------:R-:W5:Y:S04]  /*0880*/  @P4 LDG.E.EL R8, desc[UR4][R60.64] ;  /* 0x000000043c084981 */ /* 0x000f68000c2e1900 */
[----:B------:R-:W5:Y:S05]  /*0890*/  @P3 LDG.E.EL R13, desc[UR4][R38.64] ;  /* 0x00000004260d3981 */ /* 0x000f6a000c2e1900 */
[----:B------:R0:W5:Y:S02]  /*08a0*/  @P4 LDG.E.EL R3, desc[UR4][R38.64] ;  /* 0x0000000426034981 */ /* 0x000164000c2e1900 */
[----:B0-----:R-:W-:-:S02]  /*08b0*/  CS2R R38, SRZ ;  /* 0x0000000000267805 */ /* 0x001fc4000001ff00 */
[----:B--2---:R-:W-:Y:S02]  /*08c0*/  SEL R30, R30, RZ, P5 ;  /* 0x000000ff1e1e7207 */ /* 0x004fe40002800000 */
[----:B---3--:R-:W-:Y:S02]  /*08d0*/  SEL R51, R51, RZ, P5 ;  /* 0x000000ff33337207 */ /* 0x008fe40002800000 */
[----:B----4-:R-:W-:Y:S02]  /*08e0*/  SEL R55, R55, RZ, P5 ;  /* 0x000000ff37377207 */ /* 0x010fe40002800000 */
[----:B------:R-:W-:Y:S02]  /*08f0*/  SEL R25, R25, RZ, P5 ;  /* 0x000000ff19197207 */ /* 0x000fe40002800000 */
[----:B-----5:R-:W-:Y:S02]  /*0900*/  SEL R14, R14, RZ, P6 ;  /* 0x000000ff0e0e7207 */ /* 0x020fe40003000000 */
[----:B------:R-:W-:Y:S01]  /*0910*/  SEL R54, R54, RZ, P5 ;  /* 0x000000ff36367207 */ /* 0x000fe20002800000 */
[----:B------:R-:W-:Y:S01]  /*0920*/  FMUL R36, R34, R36 ;  /* 0x0000002422247220 */ /* 0x000fe20000400000 */
[----:B------:R-:W-:Y:S01]  /*0930*/  FMUL R37, R35, R37 ;  /* 0x0000002523257220 */ /* 0x000fe20000400000 */
[----:B------:R-:W-:-:S02]  /*0940*/  SEL R34, R58, RZ, P5 ;  /* 0x000000ff3a227207 */ /* 0x000fc40002800000 */
[----:B------:R-:W-:Y:S02]  /*0950*/  SEL R35, R57, RZ, P5 ;  /* 0x000000ff39237207 */ /* 0x000fe40002800000 */
[----:B------:R-:W-:Y:S02]  /*0960*/  SEL R49, R49, RZ, P5 ;  /* 0x000000ff31317207 */ /* 0x000fe40002800000 */
[----:B------:R-:W-:Y:S02]  /*0970*/  ISETP.GT.AND P5, PT, R16, 0x1, PT ;  /* 0x000000011000780c */ /* 0x000fe40003fa4270 */
[----:B------:R-:W-:Y:S02]  /*0980*/  SEL R9, R9, RZ, P6 ;  /* 0x000000ff09097207 */ /* 0x000fe40003000000 */
[----:B------:R-:W-:Y:S02]  /*0990*/  SEL R48, R48, RZ, P6 ;  /* 0x000000ff30307207 */ /* 0x000fe40003000000 */
[----:B------:R-:W-:-:S02]  /*09a0*/  SEL R56, R56, RZ, P6 ;  /* 0x000000ff38387207 */ /* 0x000fc40003000000 */
[----:B------:R-:W-:Y:S02]  /*09b0*/  SEL R7, R7, RZ, P6 ;  /* 0x000000ff07077207 */ /* 0x000fe40003000000 */
[----:B------:R-:W-:Y:S02]  /*09c0*/  SEL R53, R53, RZ, P6 ;  /* 0x000000ff35357207 */ /* 0x000fe40003000000 */
[----:B------:R-:W-:Y:S02]  /*09d0*/  SEL R11, R11, RZ, P6 ;  /* 0x000000ff0b0b7207 */ /* 0x000fe40003000000 */
[----:B------:R-:W-:Y:S02]  /*09e0*/  SEL R52, R52, RZ, P6 ;  /* 0x000000ff34347207 */ /* 0x000fe40003000000 */
[----:B------:R-:W-:Y:S01]  /*09f0*/  ISETP.LT.AND P6, PT, R2, 0x40, P5 ;  /* 0x000000400200780c */ /* 0x000fe20002fc1270 */
[----:B------:R-:W-:Y:S01]  /*0a00*/  FFMA R16, R27, R29, R37 ;  /* 0x0000001d1b107223 */ /* 0x000fe20000000025 */
[----:B------:R-:W-:Y:S01]  /*0a10*/  FFMA R26, R26, R28, R36 ;  /* 0x0000001c1a1a7223 */ /* 0x000fe20000000024 */
[----:B------:R-:W-:-:S02]  /*0a20*/  VIADD R29, R24, 0xe ;  /* 0x0000000e181d7836 */ /* 0x000fc40000000000 */
[----:B------:R-:W-:Y:S01]  /*0a30*/  FMUL R58, R34, R35 ;  /* 0x00000023223a7220 */ /* 0x000fe20000400000 */
[----:B------:R-:W-:Y:S01]  /*0a40*/  CS2R R36, SRZ ;  /* 0x0000000000247805 */ /* 0x000fe2000001ff00 */
[----:B------:R-:W-:-:S04]  /*0a50*/  IMAD.WIDE R34, R31, 0x4, R32 ;  /* 0x000000041f227825 */ /* 0x000fc800078e0220 */
[----:B------:R-:W-:Y:S01]  /*0a60*/  FFMA R18, R18, R20, R26 ;  /* 0x0000001412127223 */ /* 0x000fe2000000001a */
[----:B------:R-:W-:-:S04]  /*0a70*/  IMAD.WIDE R28, R29, 0x4, R32 ;  /* 0x000000041d1c7825 */ /* 0x000fc800078e0220 */
[----:B------:R-:W-:Y:S01]  /*0a80*/  FFMA R20, R25, R30, R58 ;  /* 0x0000001e19147223 */ /* 0x000fe2000000003a */
[----:B------:R0:W2:Y:S01]  /*0a90*/  @!P0 LDG.E.64 R38, desc[UR4][R34.64] ;  /* 0x0000000422268981 */ /* 0x0000a2000c1e1b00 */
[C---:B------:R-:W-:Y:S02]  /*0aa0*/  VIADD R25, R24.reuse, 0xfffffffe ;  /* 0xfffffffe18197836 */ /* 0x040fe40000000000 */
[----:B------:R-:W-:Y:S01]  /*0ab0*/  VIADD R57, R24, 0x1e ;  /* 0x0000001e18397836 */ /* 0x000fe20000000000 */
[----:B------:R1:W3:Y:S01]  /*0ac0*/  @P6 LDG.E.64 R36, desc[UR4][R28.64] ;  /* 0x000000041c246981 */ /* 0x0002e2000c1e1b00 */
[----:B------:R-:W-:Y:S02]  /*0ad0*/  CS2R R26, SRZ ;  /* 0x00000000001a7805 */ /* 0x000fe4000001ff00 */
[----:B------:R-:W-:Y:S01]  /*0ae0*/  CS2R R30, SRZ ;  /* 0x00000000001e7805 */ /* 0x000fe2000001ff00 */
[----:B0-----:R-:W-:-:S04]  /*0af0*/  IMAD.WIDE R34, R25, 0x4, R32 ;  /* 0x0000000419227825 */ /* 0x001fc800078e0220 */
[--C-:B-1----:R-:W-:Y:S01]  /*0b00*/  IMAD.WIDE R28, R57, 0x4, R32.reuse ;  /* 0x00000004391c7825 */ /* 0x102fe200078e0220 */
[----:B------:R0:W4:Y:S03]  /*0b10*/  @P6 LDG.E.64 R26, desc[UR4][R34.64] ;  /* 0x00000004221a6981 */ /* 0x000126000c1e1b00 */
[----:B------:R-:W-:Y:S01]  /*0b20*/  VIADD R25, R24, 0x2e ;  /* 0x0000002e18197836 */ /* 0x000fe20000000000 */
[----:B------:R1:W5:Y:S03]  /*0b30*/  @P6 LDG.E.64 R30, desc[UR4][R28.64] ;  /* 0x000000041c1e6981 */ /* 0x000366000c1e1b00 */
[----:B------:R-:W-:Y:S01]  /*0b40*/  IMAD.WIDE R24, R25, 0x4, R32 ;  /* 0x0000000419187825 */ /* 0x000fe200078e0220 */
[----:B0-----:R-:W-:Y:S02]  /*0b50*/  CS2R R34, SRZ ;  /* 0x0000000000227805 */ /* 0x001fe4000001ff00 */
[----:B-1----:R-:W-:-:S04]  /*0b60*/  CS2R R28, SRZ ;  /* 0x00000000001c7805 */ /* 0x002fc8000001ff00 */
[----:B------:R0:W2:Y:S04]  /*0b70*/  @P6 LDG.E.64 R34, desc[UR4][R24.64] ;  /* 0x0000000418226981 */ /* 0x0000a8000c1e1b00 */
[----:B------:R1:W2:Y:S01]  /*0b80*/  @P6 LDG.E.64 R28, desc[UR4][R22.64] ;  /* 0x00000004161c6981 */ /* 0x0002a2000c1e1b00 */
[----:B0-----:R-:W-:Y:S01]  /*0b90*/  IMAD.MOV.U32 R24, RZ, RZ, RZ ;  /* 0x000000ffff187224 */ /* 0x001fe200078e00ff */
[----:B------:R-:W-:Y:S02]  /*0ba0*/  MOV R25, RZ ;  /* 0x000000ff00197202 */ /* 0x000fe40000000f00 */
[----:B-1----:R-:W-:-:S04]  /*0bb0*/  CS2R R22, SRZ ;  /* 0x0000000000167805 */ /* 0x002fc8000001ff00 */
[----:B------:R0:W2:Y:S04]  /*0bc0*/  @P6 LDG.E.64 R24, desc[UR4][R42.64] ;  /* 0x000000042a186981 */ /* 0x0000a8000c1e1b00 */
[----:B------:R1:W2:Y:S01]  /*0bd0*/  @P6 LDG.E.64 R22, desc[UR4][R44.64] ;  /* 0x000000042c166981 */ /* 0x0002a2000c1e1b00 */
[C---:B------:R-:W-:Y:S01]  /*0be0*/  VIADD R57, R47.reuse, 0x20 ;  /* 0x000000202f397836 */ /* 0x040fe20000000000 */
[----:B0-----:R-:W-:Y:S02]  /*0bf0*/  CS2R R42, SRZ ;  /* 0x00000000002a7805 */ /* 0x001fe4000001ff00 */
[----:B-1----:R-:W-:Y:S01]  /*0c00*/  CS2R R44, SRZ ;  /* 0x00000000002c7805 */ /* 0x002fe2000001ff00 */
[----:B------:R-:W-:-:S03]  /*0c10*/  VIADD R47, R47, 0x30 ;  /* 0x000000302f2f7836 */ /* 0x000fc60000000000 */
[----:B------:R-:W2:Y:S01]  /*0c20*/  @!P0 LDG.E.64 R42, desc[UR4][R40.64] ;  /* 0x00000004282a8981 */ /* 0x000ea2000c1e1b00 */
[----:B------:R-:W-:-:S03]  /*0c30*/  CS2R R58, SRZ ;  /* 0x00000000003a7805 */ /* 0x000fc6000001ff00 */
[----:B------:R0:W2:Y:S02]  /*0c40*/  @P6 LDG.E.64 R44, desc[UR4][R40.64] ;  /* 0x00000004282c6981 */ /* 0x0000a4000c1e1b00 */
[----:B0-----:R-:W-:-:S04]  /*0c50*/  IMAD.WIDE R40, R57, 0x4, R32 ;  /* 0x0000000439287825 */ /* 0x001fc800078e0220 */
[----:B------:R-:W-:-:S04]  /*0c60*/  IMAD.WIDE R32, R47, 0x4, R32 ;  /* 0x000000042f207825 */ /* 0x000fc800078e0220 */
[----:B------:R-:W-:Y:S01]  /*0c70*/  IMAD.MOV.U32 R47, RZ, RZ, RZ ;  /* 0x000000ffff2f7224 */ /* 0x000fe200078e00ff */
[----:B------:R-:W2:Y:S01]  /*0c80*/  @P3 LDG.E.EL R58, desc[UR4][R32.64] ;  /* 0x00000004203a3981 */ /* 0x000ea2000c2e1900 */
[----:B------:R-:W-:-:S03]  /*0c90*/  IMAD.MOV.U32 R57, RZ, RZ, RZ ;  /* 0x000000ffff397224 */ /* 0x000fc600078e00ff */
[----:B------:R0:W2:Y:S04]  /*0ca0*/  @P4 LDG.E.EL R59, desc[UR4][R32.64] ;  /* 0x00000004203b4981 */ /* 0x0000a8000c2e1900 */
[----:B------:R-:W2:Y:S04]  /*0cb0*/  @P3 LDG.E.EL R47, desc[UR4][R40.64] ;  /* 0x00000004282f3981 */ /* 0x000ea8000c2e1900 */
[----:B------:R-:W2:Y:S01]  /*0cc0*/  @P4 LDG.E.EL R57, desc[UR4][R40.64] ;  /* 0x0000000428394981 */ /* 0x000ea2000c2e1900 */
[----:B------:R-:W-:-:S04]  /*0cd0*/  FMUL R9, R9, R14 ;  /* 0x0000000e09097220 */ /* 0x000fc80000400000 */
[----:B------:R-:W-:Y:S01]  /*0ce0*/  FFMA R48, R48, R56, R9 ;  /* 0x0000003830307223 */ /* 0x000fe20000000009 */
[----:B------:R-:W-:-:S03]  /*0cf0*/  SEL R12, R12, RZ, P3 ;  /* 0x000000ff0c0c7207 */ /* 0x000fc60001800000 */
[----:B------:R-:W-:Y:S01]  /*0d00*/  FFMA R7, R11, R7, R48 ;  /* 0x000000070b077223 */ /* 0x000fe20000000030 */
[----:B------:R-:W-:Y:S02]  /*0d10*/  SEL R17, R17, RZ, P3 ;  /* 0x000000ff11117207 */ /* 0x000fe40001800000 */
[----:B------:R-:W-:Y:S01]  /*0d20*/  SEL R46, R46, RZ, P3 ;  /* 0x000000ff2e2e7207 */ /* 0x000fe20001800000 */
[----:B------:R-:W-:Y:S01]  /*0d30*/  FFMA R52, R52, R53, R7 ;  /* 0x0000003534347223 */ /* 0x000fe20000000007 */
[----:B0-----:R-:W-:Y:S02]  /*0d40*/  SEL R33, R4, RZ, P3 ;  /* 0x000000ff04217207 */ /* 0x001fe40001800000 */
[----:B------:R-:W-:Y:S02]  /*0d50*/  SEL R6, R6, RZ, P3 ;  /* 0x000000ff06067207 */ /* 0x000fe40001800000 */
[----:B------:R-:W-:Y:S01]  /*0d60*/  SEL R13, R13, RZ, P3 ;  /* 0x000000ff0d0d7207 */ /* 0x000fe20001800000 */
[----:B------:R-:W-:Y:S01]  /*0d70*/  FFMA R16, R19, R21, R16 ;  /* 0x0000001513107223 */ /* 0x000fe20000000010 */
[----:B------:R-:W-:Y:S01]  /*0d80*/  SEL R7, R0, RZ, P4 ;  /* 0x000000ff00077207 */ /* 0x000fe20002000000 */
[----:B------:R-:W-:Y:S01]  /*0d90*/  FFMA R49, R49, R51, R20 ;  /* 0x0000003331317223 */ /* 0x000fe20000000014 */
[----:B------:R-:W-:Y:S01]  /*0da0*/  SEL R50, R50, RZ, P4 ;  /* 0x000000ff32327207 */ /* 0x000fe20002000000 */
[----:B------:R-:W0:Y:S01]  /*0db0*/  LDC.64 R20, c[0x0][0x230] ;  /* 0x00008c00ff147b82 */ /* 0x000e220000000a00 */
[----:B------:R-:W-:-:S02]  /*0dc0*/  SEL R5, R5, RZ, P4 ;  /* 0x000000ff05057207 */ /* 0x000fc40002000000 */
[----:B------:R-:W-:Y:S01]  /*0dd0*/  SEL R15, R15, RZ, P4 ;  /* 0x000000ff0f0f7207 */ /* 0x000fe20002000000 */
[----:B------:R-:W-:-:S04]  /*0de0*/  FMUL R50, R7, R50 ;  /* 0x0000003207327220 */ /* 0x000fc80000400000 */
[----:B------:R-:W-:Y:S02]  /*0df0*/  FFMA R0, R5, R15, R50 ;  /* 0x0000000f05007223 */ /* 0x000fe40000000032 */
[----:B------:R-:W1:Y:S01]  /*0e00*/  LDC.64 R4, c[0x0][0x238] ;  /* 0x00008e00ff047b82 */ /* 0x000e620000000a00 */
[----:B------:R-:W-:Y:S01]  /*0e10*/  FMUL R33, R46, R33 ;  /* 0x000000212e217220 */ /* 0x000fe20000400000 */
[----:B------:R-:W-:Y:S01]  /*0e20*/  FFMA R54, R54, R55, R49 ;  /* 0x0000003736367223 */ /* 0x000fe20000000031 */
[----:B------:R-:W-:Y:S02]  /*0e30*/  SEL R7, R8, RZ, P4 ;  /* 0x000000ff08077207 */ /* 0x000fe40002000000 */
[----:B------:R-:W-:Y:S01]  /*0e40*/  FFMA R17, R12, R17, R33 ;  /* 0x000000110c117223 */ /* 0x000fe20000000021 */
[----:B------:R-:W-:Y:S01]  /*0e50*/  SEL R3, R3, RZ, P4 ;  /* 0x000000ff03037207 */ /* 0x000fe20002000000 */
[----:B------:R-:W-:Y:S01]  /*0e60*/  FMUL R54, R54, 0.25 ;  /* 0x3e80000036367820 */ /* 0x000fe20000400000 */
[----:B------:R-:W-:-:S05]  /*0e70*/  FMUL R52, R52, 0.25 ;  /* 0x3e80000034347820 */ /* 0x000fca0000400000 */
[----:B------:R-:W-:Y:S01]  /*0e80*/  SEL R52, R52, RZ, P1 ;  /* 0x000000ff34347207 */ /* 0x000fe20000800000 */
[----:B0-----:R-:W-:-:S04]  /*0e90*/  IMAD.WIDE R20, R2, 0x4, R20 ;  /* 0x0000000402147825 */ /* 0x001fc800078e0214 */
[----:B-1----:R-:W-:Y:S01]  /*0ea0*/  IMAD.WIDE R4, R2, 0x4, R4 ;  /* 0x0000000402047825 */ /* 0x002fe200078e0204 */
[----:B---3--:R-:W-:Y:S02]  /*0eb0*/  SEL R14, R37, RZ, P6 ;  /* 0x000000ff250e7207 */ /* 0x008fe40003000000 */
[----:B------:R-:W-:Y:S02]  /*0ec0*/  SEL R61, R36, RZ, P6 ;  /* 0x000000ff243d7207 */ /* 0x000fe40003000000 */
[----:B----4-:R-:W-:Y:S02]  /*0ed0*/  SEL R37, R26, RZ, P6 ;  /* 0x000000ff1a257207 */ /* 0x010fe40003000000 */
[----:B------:R-:W-:Y:S02]  /*0ee0*/  SEL R26, R27, RZ, P6 ;  /* 0x000000ff1b1a7207 */ /* 0x000fe40003000000 */
[----:B-----5:R-:W-:Y:S02]  /*0ef0*/  SEL R27, R30, RZ, P6 ;  /* 0x000000ff1e1b7207 */ /* 0x020fe40003000000 */
[----:B------:R-:W-:-:S02]  /*0f00*/  SEL R30, R31, RZ, P6 ;  /* 0x000000ff1f1e7207 */ /* 0x000fc40003000000 */
[----:B--2---:R-:W-:Y:S02]  /*0f10*/  SEL R31, R34, RZ, P6 ;  /* 0x000000ff221f7207 */ /* 0x004fe40003000000 */
[----:B------:R-:W-:Y:S02]  /*0f20*/  SEL R32, R35, RZ, P6 ;  /* 0x000000ff23207207 */ /* 0x000fe40003000000 */
[----:B------:R-:W-:Y:S02]  /*0f30*/  SEL R28, R28, RZ, P6 ;  /* 0x000000ff1c1c7207 */ /* 0x000fe40003000000 */
[----:B------:R-:W-:Y:S02]  /*0f40*/  SEL R29, R29, RZ, P6 ;  /* 0x000000ff1d1d7207 */ /* 0x000fe40003000000 */
[----:B------:R-:W-:Y:S02]  /*0f50*/  SEL R24, R24, RZ, P6 ;  /* 0x000000ff18187207 */ /* 0x000fe40003000000 */
[----:B------:R-:W-:-:S02]  /*0f60*/  SEL R25, R25, RZ, P6 ;  /* 0x000000ff19197207 */ /* 0x000fc40003000000 */
[----:B------:R-:W-:Y:S02]  /*0f70*/  SEL R22, R22, RZ, P6 ;  /* 0x000000ff16167207 */ /* 0x000fe40003000000 */
[----:B------:R-:W-:-:S03]  /*0f80*/  SEL R23, R23, RZ, P6 ;  /* 0x000000ff17177207 */ /* 0x000fc60003000000 */
[----:B------:R-:W-:Y:S02]  /*0f90*/  FMUL R61, R22, R61 ;  /* 0x0000003d163d7220 */ /* 0x000fe40000400000 */
[----:B------:R-:W-:Y:S01]  /*0fa0*/  FMUL R14, R23, R14 ;  /* 0x0000000e170e7220 */ /* 0x000fe20000400000 */
[----:B------:R-:W-:Y:S02]  /*0fb0*/  FFMA R38, R38, R42, R18 ;  /* 0x0000002a26267223 */ /* 0x000fe40000000012 */
[----:B------:R-:W0:Y:S01]  /*0fc0*/  LDC.64 R18, c[0x0][0x228] ;  /* 0x00008a00ff127b82 */ /* 0x000e220000000a00 */
[----:B------:R-:W-:Y:S02]  /*0fd0*/  SEL R44, R44, RZ, P6 ;  /* 0x000000ff2c2c7207 */ /* 0x000fe40003000000 */
[----:B------:R-:W-:Y:S02]  /*0fe0*/  SEL R45, R45, RZ, P6 ;  /* 0x000000ff2d2d7207 */ /* 0x000fe40003000000 */
[----:B------:R-:W-:Y:S01]  /*0ff0*/  ISETP.GT.AND P6, PT, R10, 0x2, PT ;  /* 0x000000020a00780c */ /* 0x000fe20003fc4270 */
[----:B------:R-:W-:Y:S01]  /*1000*/  FFMA R37, R28, R37, R61 ;  /* 0x000000251c257223 */ /* 0x000fe2000000003d */
[----:B------:R-:W-:Y:S01]  /*1010*/  FFMA R14, R29, R26, R14 ;  /* 0x0000001a1d0e7223 */ /* 0x000fe2000000000e */
[----:B------:R-:W-:-:S02]  /*1020*/  SEL R58, R58, RZ, P3 ;  /* 0x000000ff3a3a7207 */ /* 0x000fc40001800000 */
[----:B------:R-:W-:Y:S02]  /*1030*/  SEL R47, R47, RZ, P3 ;  /* 0x000000ff2f2f7207 */ /* 0x000fe40001800000 */
[----:B------:R-:W-:Y:S02]  /*1040*/  ISETP.GT.AND P3, PT, R10, RZ, PT ;  /* 0x000000ff0a00720c */ /* 0x000fe40003f64270 */
[----:B------:R-:W1:Y:S01]  /*1050*/  LDC.64 R10, c[0x0][0x220] ;  /* 0x00008800ff0a7b82 */ /* 0x000e620000000a00 */
[----:B------:R-:W-:Y:S01]  /*1060*/  FFMA R27, R24, R27, R37 ;  /* 0x0000001b181b7223 */ /* 0x000fe20000000025 */
[----:B------:R-:W-:Y:S01]  /*1070*/  FFMA R30, R25, R30, R14 ;  /* 0x0000001e191e7223 */ /* 0x000fe2000000000e */
[----:B------:R-:W-:Y:S02]  /*1080*/  SEL R57, R57, RZ, P4 ;  /* 0x000000ff39397207 */ /* 0x000fe40002000000 */
[----:B------:R-:W-:Y:S01]  /*1090*/  FFMA R27, R44, R31, R27 ;  /* 0x0000001f2c1b7223 */ /* 0x000fe2000000001b */
[----:B------:R-:W-:Y:S01]  /*10a0*/  FFMA R30, R45, R32, R30 ;  /* 0x000000202d1e7223 */ /* 0x000fe2000000001e */
[----:B------:R-:W-:Y:S01]  /*10b0*/  FFMA R39, R39, R43, R16 ;  /* 0x0000002b27277223 */ /* 0x000fe20000000010 */
[----:B------:R-:W-:Y:S01]  /*10c0*/  SEL R59, R59, RZ, P4 ;  /* 0x000000ff3b3b7207 */ /* 0x000fe20002000000 */
[----:B------:R-:W-:Y:S01]  /*10d0*/  FFMA R6, R6, R47, R17 ;  /* 0x0000002f06067223 */ /* 0x000fe20000000011 */
[----:B------:R-:W-:Y:S01]  /*10e0*/  FFMA R0, R7, R57, R0 ;  /* 0x0000003907007223 */ /* 0x000fe20000000000 */
[----:B------:R-:W-:Y:S01]  /*10f0*/  FMUL R27, R27, 0.25 ;  /* 0x3e8000001b1b7820 */ /* 0x000fe20000400000 */
[----:B------:R-:W-:Y:S01]  /*1100*/  FMUL R30, R30, 0.25 ;  /* 0x3e8000001e1e7820 */ /* 0x000fe20000400000 */
[----:B------:R-:W-:Y:S01]  /*1110*/  FMUL R38, R38, 0.25 ;  /* 0x3e80000026267820 */ /* 0x000fe20000400000 */
[----:B------:R-:W-:Y:S01]  /*1120*/  FMUL R39, R39, 0.25 ;  /* 0x3e80000027277820 */ /* 0x000fe20000400000 */
[----:B------:R-:W-:Y:S01]  /*1130*/  FFMA R6, R13, R58, R6 ;  /* 0x0000003a0d067223 */ /* 0x000fe20000000006 */
[----:B------:R-:W-:Y:S01]  /*1140*/  FFMA R0, R3, R59, R0 ;  /* 0x0000003b03007223 */ /* 0x000fe20000000000 */
[----:B0-----:R-:W-:Y:S01]  /*1150*/  IMAD.WIDE R18, R2, 0x4, R18 ;  /* 0x0000000402127825 */ /* 0x001fe200078e0212 */
[----:B------:R-:W-:-:S02]  /*1160*/  SEL R53, R54, RZ, P3 ;  /* 0x000000ff36357207 */ /* 0x000fc40001800000 */
[----:B------:R-:W-:Y:S02]  /*1170*/  SEL R8, R27, RZ, P5 ;  /* 0x000000ff1b087207 */ /* 0x000fe40002800000 */
[----:B------:R-:W-:Y:S01]  /*1180*/  SEL R9, R30, RZ, P5 ;  /* 0x000000ff1e097207 */ /* 0x000fe20002800000 */
[----:B-1----:R-:W-:-:S04]  /*1190*/  IMAD.WIDE R10, R2, 0x4, R10 ;  /* 0x00000004020a7825 */ /* 0x002fc800078e020a */
[----:B------:R-:W-:Y:S01]  /*11a0*/  FMUL R6, R6, 0.25 ;  /* 0x3e80000006067820 */ /* 0x000fe20000400000 */
[----:B------:R-:W-:Y:S01]  /*11b0*/  FMUL R0, R0, 0.25 ;  /* 0x3e80000000007820 */ /* 0x000fe20000400000 */
[----:B------:R0:W-:Y:S04]  /*11c0*/  @!P0 STG.E.64 desc[UR4][R10.64], R38 ;  /* 0x000000260a008986 */ /* 0x0001e8000c101b04 */
[----:B------:R0:W-:Y:S01]  /*11d0*/  @!P0 STG.E.64 desc[UR4][R18.64], R52 ;  /* 0x0000003412008986 */ /* 0x0001e2000c101b04 */
[----:B------:R-:W-:-:S03]  /*11e0*/  SEL R6, R6, RZ, P2 ;  /* 0x000000ff06067207 */ /* 0x000fc60001000000 */
[----:B------:R0:W-:Y:S01]  /*11f0*/  @!P0 STG.E.64 desc[UR4][R20.64], R8 ;  /* 0x0000000814008986 */ /* 0x0001e2000c101b04 */
[----:B------:R-:W-:Y:S01]  /*1200*/  SEL R7, R0, RZ, P6 ;  /* 0x000000ff00077207 */ /* 0x000fe20003000000 */
[----:B0-----:R-:W-:Y:S06]  /*1210*/  @P0 EXIT ;  /* 0x000000000000094d */ /* 0x001fec0003800000 */
[----:B------:R-:W-:Y:S01]  /*1220*/  STG.E.64 desc[UR4][R4.64], R6 ;  /* 0x0000000604007986 */ /* 0x000fe2000c101b04 */
[----:B------:R-:W-:Y:S05]  /*1230*/  EXIT ;  /* 0x000000000000794d */ /* 0x000fea0003800000 */
.L_x_0:
[----:B------:R-:W-:-:S00]  /*1240*/  BRA `(.L_x_0) ;  /* 0xfffffffc00fc7947 */ /* 0x000fc0000383ffff */
[----:B------:R-:W-:-:S00]  /*1250*/  NOP ;  /* 0x0000000000007918 */ /* 0x000fc00000000000 */
        /* <DEDUP_REMOVED lines=10> */
.L_x_1:


//--------------------- .nv.constant0.triton_poi_fused_copy_mean_mul_0 --------------------------
	.section	.nv.constant0.triton_poi_fused_copy_mean_mul_0,"a",@progbits
	.sectionflags	@""
	.align	4
.nv.constant0.triton_poi_fused_copy_mean_mul_0:
	.zero		580
